//
// Generated by NVIDIA NVVM Compiler
//
// Compiler Build ID: CL-36424714
// Cuda compilation tools, release 13.0, V13.0.88
// Based on NVVM 20.0.0
//

.version 9.0
.target sm_100
.address_size 64

	// .globl	_Z9calculatePii

.visible .entry _Z9calculatePii(
	.param .u64 .ptr .align 1 _Z9calculatePii_param_0,
	.param .u32 _Z9calculatePii_param_1
)
{
	.reg .pred 	%p<3>;
	.reg .b32 	%r<12>;
	.reg .b64 	%rd<5>;

	ld.param.u64 	%rd2, [_Z9calculatePii_param_0];
	ld.param.u32 	%r5, [_Z9calculatePii_param_1];
	mov.u32 	%r6, %ctaid.x;
	mov.u32 	%r7, %ntid.x;
	mov.u32 	%r8, %tid.x;
	mad.lo.s32 	%r9, %r6, %r7, %r8;
	add.s32 	%r1, %r9, 2;
	shl.b32 	%r11, %r1, 1;
	setp.gt.s32 	%p1, %r11, %r5;
	@%p1 bra 	$L__BB0_3;
	cvta.to.global.u64 	%rd1, %rd2;
$L__BB0_2:
	mul.wide.s32 	%rd3, %r11, 4;
	add.s64 	%rd4, %rd1, %rd3;
	mov.b32 	%r10, 1;
	st.global.u32 	[%rd4+-8], %r10;
	add.s32 	%r11, %r11, %r1;
	setp.le.s32 	%p2, %r11, %r5;
	@%p2 bra 	$L__BB0_2;
$L__BB0_3:
	ret;

}


// ===== COMPILED SASS (sm_100) =====

	.target	sm_100

	.elftype	@"ET_EXEC"


//--------------------- .note.nv.tkinfo           --------------------------
	.section	.note.nv.tkinfo,"",@"SHT_NOTE"
	.sectionflags	@"SHF_NOTE_NV_TKINFO"
	.tkinfo
        /*0018*/ 	.word	0x00000002
        /*0030*/ 	.string	""
        /*0030*/ 	.string	"ptxas"
        /*0030*/ 	.string	"Cuda compilation tools, release 13.0, V13.0.88"
        /*0030*/ 	.string	"Build cuda_13.0.r13.0/compiler.36424714_0"
        /*0030*/ 	.string	"-arch sm_100 -m 64 "



//--------------------- .note.nv.cuinfo           --------------------------
	.section	.note.nv.cuinfo,"",@"SHT_NOTE"
	.sectionflags	@"SHF_NOTE_NV_CUINFO"
        /*0018*/ 	.short	0x0002
        /*001a*/ 	.short	0x0064
        /*001c*/ 	.short	0x0082
	.zero		2


//--------------------- .nv.info                  --------------------------
	.section	.nv.info,"",@"SHT_CUDA_INFO"
	.align	4


	//----- nvinfo : EIATTR_REGCOUNT
	.align		4
        /*0000*/ 	.byte	0x04, 0x2f
        /*0002*/ 	.short	(.L_1 - .L_0)
	.align		4
.L_0:
        /*0004*/ 	.word	index@(_Z9calculatePii)
        /*0008*/ 	.word	0x0000000c


	//----- nvinfo : EIATTR_FRAME_SIZE
	.align		4
.L_1:
        /*000c*/ 	.byte	0x04, 0x11
        /*000e*/ 	.short	(.L_3 - .L_2)
	.align		4
.L_2:
        /*0010*/ 	.word	index@(_Z9calculatePii)
        /*0014*/ 	.word	0x00000000


	//----- nvinfo : EIATTR_MIN_STACK_SIZE
	.align		4
.L_3:
        /*0018*/ 	.byte	0x04, 0x12
        /*001a*/ 	.short	(.L_5 - .L_4)
	.align		4
.L_4:
        /*001c*/ 	.word	index@(_Z9calculatePii)
        /*0020*/ 	.word	0x00000000
.L_5:


//--------------------- .nv.compat                --------------------------
	.section	.nv.compat,"",@"SHT_CUDA_COMPAT_INFO"
	.align	4
        /*0000*/ 	.byte	0x02, 0x09, 0x00, 0x00, 0x02, 0x02, 0x01, 0x00, 0x02, 0x05, 0x05, 0x00, 0x03, 0x07, 0x01, 0x01
        /*0010*/ 	.byte	0x02, 0x03, 0x00, 0x00, 0x02, 0x06, 0x01, 0x00, 0x04, 0x0b, 0x08, 0x00, 0x09, 0x00, 0x00, 0x00
        /*0020*/ 	.byte	0x00, 0x00, 0x00, 0x00


//--------------------- .nv.info._Z9calculatePii  --------------------------
	.section	.nv.info._Z9calculatePii,"",@"SHT_CUDA_INFO"
	.sectionflags	@""
	.align	4


	//----- nvinfo : EIATTR_CUDA_API_VERSION
	.align		4
        /*0000*/ 	.byte	0x04, 0x37
        /*0002*/ 	.short	(.L_7 - .L_6)
.L_6:
        /*0004*/ 	.word	0x00000082


	//----- nvinfo : EIATTR_KPARAM_INFO
	.align		4
.L_7:
        /*0008*/ 	.byte	0x04, 0x17
        /*000a*/ 	.short	(.L_9 - .L_8)
.L_8:
        /*000c*/ 	.word	0x00000000
        /*0010*/ 	.short	0x0001
        /*0012*/ 	.short	0x0008
        /*0014*/ 	.byte	0x00, 0xf0, 0x11, 0x00


	//----- nvinfo : EIATTR_KPARAM_INFO
	.align		4
.L_9:
        /*0018*/ 	.byte	0x04, 0x17
        /*001a*/ 	.short	(.L_11 - .L_10)
.L_10:
        /*001c*/ 	.word	0x00000000
        /*0020*/ 	.short	0x0000
        /*0022*/ 	.short	0x0000
        /*0024*/ 	.byte	0x00, 0xf5, 0x21, 0x00


	//----- nvinfo : EIATTR_SPARSE_MMA_MASK
	.align		4
.L_11:
        /*0028*/ 	.byte	0x03, 0x50
        /*002a*/ 	.short	0x0000


	//----- nvinfo : EIATTR_MAXREG_COUNT
	.align		4
        /*002c*/ 	.byte	0x03, 0x1b
        /*002e*/ 	.short	0x00ff


	//----- nvinfo : EIATTR_MERCURY_ISA_VERSION
	.align		4
        /*0030*/ 	.byte	0x03, 0x5f
        /*0032*/ 	.short	0x0101


	//----- nvinfo : EIATTR_VRC_CTA_INIT_COUNT
	.align		4
        /*0034*/ 	.byte	0x02, 0x4a
	.zero		1
	.zero		1


	//----- nvinfo : EIATTR_EXIT_INSTR_OFFSETS
	.align		4
        /*0038*/ 	.byte	0x04, 0x1c
        /*003a*/ 	.short	(.L_13 - .L_12)


	//   ....[0]....
.L_12:
        /*003c*/ 	.word	0x00000090


	//   ....[1]....
        /*0040*/ 	.word	0x00000130


	//----- nvinfo : EIATTR_CRS_STACK_SIZE
	.align		4
.L_13:
        /*0044*/ 	.byte	0x04, 0x1e
        /*0046*/ 	.short	(.L_15 - .L_14)
.L_14:
        /*0048*/ 	.word	0x00000000


	//----- nvinfo : EIATTR_CBANK_PARAM_SIZE
	.align		4
.L_15:
        /*004c*/ 	.byte	0x03, 0x19
        /*004e*/ 	.short	0x000c


	//----- nvinfo : EIATTR_PARAM_CBANK
	.align		4
        /*0050*/ 	.byte	0x04, 0x0a
        /*0052*/ 	.short	(.L_17 - .L_16)
	.align		4
.L_16:
        /*0054*/ 	.word	index@(.nv.constant0._Z9calculatePii)
        /*0058*/ 	.short	0x0380
        /*005a*/ 	.short	0x000c


	//----- nvinfo : EIATTR_SW_WAR
	.align		4
.L_17:
        /*005c*/ 	.byte	0x04, 0x36
        /*005e*/ 	.short	(.L_19 - .L_18)
.L_18:
        /*0060*/ 	.word	0x00000008
.L_19:


//--------------------- .nv.callgraph             --------------------------
	.section	.nv.callgraph,"",@"SHT_CUDA_CALLGRAPH"
	.align	4
	.sectionentsize	8
	.align		4
        /*0000*/ 	.word	0x00000000
	.align		4
        /*0004*/ 	.word	0xffffffff
	.align		4
        /*0008*/ 	.word	0x00000000
	.align		4
        /*000c*/ 	.word	0xfffffffe
	.align		4
        /*0010*/ 	.word	0x00000000
	.align		4
        /*0014*/ 	.word	0xfffffffd
	.align		4
        /*0018*/ 	.word	0x00000000
	.align		4
        /*001c*/ 	.word	0xfffffffc


//--------------------- .text._Z9calculatePii     --------------------------
	.section	.text._Z9calculatePii,"ax",@progbits
	.align	128
        .global         _Z9calculatePii
        .type           _Z9calculatePii,@function
        .size           _Z9calculatePii,(.L_x_2 - _Z9calculatePii)
        .other          _Z9calculatePii,@"STO_CUDA_ENTRY STV_DEFAULT"
_Z9calculatePii:
.text._Z9calculatePii:
[----:B------:R-:W-:Y:S01]  /*0000*/  LDC R1, c[0x0][0x37c] ;  /* 0x0000df00ff017b82 */ /* 0x000fe20000000800 */
[----:B------:R-:W0:Y:S07]  /*0010*/  S2R R3, SR_TID.X ;  /* 0x0000000000037919 */ /* 0x000e2e0000002100 */
[----:B------:R-:W0:Y:S01]  /*0020*/  S2UR UR4, SR_CTAID.X ;  /* 0x00000000000479c3 */ /* 0x000e220000002500 */
[----:B------:R-:W1:Y:S07]  /*0030*/  LDCU UR6, c[0x0][0x388] ;  /* 0x00007100ff0677ac */ /* 0x000e6e0008000800 */
[----:B------:R-:W0:Y:S02]  /*0040*/  LDC R0, c[0x0][0x360] ;  /* 0x0000d800ff007b82 */ /* 0x000e240000000800 */
[----:B0-----:R-:W-:-:S05]  /*0050*/  IMAD R0, R0, UR4, R3 ;  /* 0x0000000400007c24 */ /* 0x001fca000f8e0203 */
[----:B------:R-:W-:-:S04]  /*0060*/  IADD3 R0, PT, PT, R0, 0x2, RZ ;  /* 0x0000000200007810 */ /* 0x000fc80007ffe0ff */
[----:B------:R-:W-:-:S04]  /*0070*/  SHF.L.U32 R2, R0, 0x1, RZ ;  /* 0x0000000100027819 */ /* 0x000fc800000006ff */
[----:B-1----:R-:W-:-:S13]  /*0080*/  ISETP.GT.AND P0, PT, R2, UR6, PT ;  /* 0x0000000602007c0c */ /* 0x002fda000bf04270 */
[----:B------:R-:W-:Y:S05]  /*0090*/  @P0 EXIT ;  /* 0x000000000000094d */ /* 0x000fea0003800000 */
[----:B------:R-:W0:Y:S01]  /*00a0*/  LDC.64 R4, c[0x0][0x380] ;  /* 0x0000e000ff047b82 */ /* 0x000e220000000a00 */
[----:B------:R-:W-:Y:S02]  /*00b0*/  HFMA2 R9, -RZ, RZ, 0, 5.9604644775390625e-08 ;  /* 0x00000001ff097431 */ /* 0x000fe400000001ff */
[----:B------:R-:W-:Y:S01]  /*00c0*/  IMAD.MOV.U32 R7, RZ, RZ, R2 ;  /* 0x000000ffff077224 */ /* 0x000fe200078e0002 */
[----:B------:R-:W1:Y:S06]  /*00d0*/  LDCU.64 UR4, c[0x0][0x358] ;  /* 0x00006b00ff0477ac */ /* 0x000e6c0008000a00 */
.L_x_0:
[----:B0-----:R-:W-:-:S04]  /*00e0*/  IMAD.WIDE R2, R7, 0x4, R4 ;  /* 0x0000000407027825 */ /* 0x001fc800078e0204 */
[----:B------:R-:W-:Y:S01]  /*00f0*/  IMAD.IADD R7, R0, 0x1, R7 ;  /* 0x0000000100077824 */ /* 0x000fe200078e0207 */
[----:B-1----:R2:W-:Y:S04]  /*0100*/  STG.E desc[UR4][R2.64+-0x8], R9 ;  /* 0xfffff80902007986 */ /* 0x0025e8000c101904 */
[----:B------:R-:W-:-:S13]  /*0110*/  ISETP.GT.AND P0, PT, R7, UR6, PT ;  /* 0x0000000607007c0c */ /* 0x000fda000bf04270 */
[----:B--2---:R-:W-:Y:S05]  /*0120*/  @!P0 BRA `(.L_x_0) ;  /* 0xfffffffc00ec8947 */ /* 0x004fea000383ffff */
[----:B------:R-:W-:Y:S05]  /*0130*/  EXIT ;  /* 0x000000000000794d */ /* 0x000fea0003800000 */
.L_x_1:
[----:B------:R-:W-:-:S00]  /*0140*/  BRA `(.L_x_1) ;  /* 0xfffffffc00fc7947 */ /* 0x000fc0000383ffff */
[----:B------:R-:W-:-:S00]  /*0150*/  NOP ;  /* 0x0000000000007918 */ /* 0x000fc00000000000 */
        /* <DEDUP_REMOVED lines=10> */
.L_x_2:


//--------------------- .nv.shared.reserved.0     --------------------------
	.section	.nv.shared.reserved.0,"aw",@nobits
	.weak		__nv_reservedSMEM_offset_0_alias
	.size		__nv_reservedSMEM_offset_0_alias, 0, 64
	.other		__nv_reservedSMEM_offset_0_alias,@"STO_CUDA_RESERVED_SHARED STV_DEFAULT"
__nv_reservedSMEM_offset_0_alias:
	.zero		0
	.zero		64


//--------------------- .nv.constant0._Z9calculatePii --------------------------
	.section	.nv.constant0._Z9calculatePii,"a",@progbits
	.sectionflags	@""
	.align	4
.nv.constant0._Z9calculatePii:
	.zero		908


//--------------------- SYMBOLS --------------------------

	.type		.nv.reservedSmem.offset0,@object
	.size		.nv.reservedSmem.offset0,0x4
